//
// Generated by NVIDIA NVVM Compiler
//
// Compiler Build ID: CL-36424714
// Cuda compilation tools, release 13.0, V13.0.88
// Based on NVVM 20.0.0
//

.version 9.0
.target sm_100
.address_size 64

	// .globl	_Z17sum_matrix_2d_gpuPfS_S_ii

.visible .entry _Z17sum_matrix_2d_gpuPfS_S_ii(
	.param .u64 .ptr .align 1 _Z17sum_matrix_2d_gpuPfS_S_ii_param_0,
	.param .u64 .ptr .align 1 _Z17sum_matrix_2d_gpuPfS_S_ii_param_1,
	.param .u64 .ptr .align 1 _Z17sum_matrix_2d_gpuPfS_S_ii_param_2,
	.param .u32 _Z17sum_matrix_2d_gpuPfS_S_ii_param_3,
	.param .u32 _Z17sum_matrix_2d_gpuPfS_S_ii_param_4
)
{
	.reg .pred 	%p<4>;
	.reg .b32 	%r<14>;
	.reg .b32 	%f<4>;
	.reg .b64 	%rd<11>;

	ld.param.u64 	%rd1, [_Z17sum_matrix_2d_gpuPfS_S_ii_param_0];
	ld.param.u64 	%rd2, [_Z17sum_matrix_2d_gpuPfS_S_ii_param_1];
	ld.param.u64 	%rd3, [_Z17sum_matrix_2d_gpuPfS_S_ii_param_2];
	ld.param.u32 	%r2, [_Z17sum_matrix_2d_gpuPfS_S_ii_param_3];
	ld.param.u32 	%r3, [_Z17sum_matrix_2d_gpuPfS_S_ii_param_4];
	mov.u32 	%r5, %ctaid.x;
	mov.u32 	%r6, %ntid.x;
	mov.u32 	%r7, %tid.x;
	mad.lo.s32 	%r8, %r5, %r6, %r7;
	mov.u32 	%r9, %ctaid.y;
	mov.u32 	%r10, %ntid.y;
	mov.u32 	%r11, %tid.y;
	mad.lo.s32 	%r12, %r9, %r10, %r11;
	mad.lo.s32 	%r1, %r3, %r12, %r8;
	setp.ge.s32 	%p1, %r8, %r2;
	setp.ge.s32 	%p2, %r12, %r3;
	or.pred  	%p3, %p1, %p2;
	@%p3 bra 	$L__BB0_2;
	cvta.to.global.u64 	%rd4, %rd1;
	cvta.to.global.u64 	%rd5, %rd2;
	cvta.to.global.u64 	%rd6, %rd3;
	mul.wide.u32 	%rd7, %r1, 4;
	add.s64 	%rd8, %rd4, %rd7;
	ld.global.f32 	%f1, [%rd8];
	add.s64 	%rd9, %rd5, %rd7;
	ld.global.f32 	%f2, [%rd9];
	add.f32 	%f3, %f1, %f2;
	add.s64 	%rd10, %rd6, %rd7;
	st.global.f32 	[%rd10], %f3;
$L__BB0_2:
	ret;

}


// ===== COMPILED SASS (sm_100) =====

	.target	sm_100

	.elftype	@"ET_EXEC"


//--------------------- .note.nv.tkinfo           --------------------------
	.section	.note.nv.tkinfo,"",@"SHT_NOTE"
	.sectionflags	@"SHF_NOTE_NV_TKINFO"
	.tkinfo
        /*0018*/ 	.word	0x00000002
        /*0030*/ 	.string	""
        /*0030*/ 	.string	"ptxas"
        /*0030*/ 	.string	"Cuda compilation tools, release 13.0, V13.0.88"
        /*0030*/ 	.string	"Build cuda_13.0.r13.0/compiler.36424714_0"
        /*0030*/ 	.string	"-arch sm_100 -m 64 "



//--------------------- .note.nv.cuinfo           --------------------------
	.section	.note.nv.cuinfo,"",@"SHT_NOTE"
	.sectionflags	@"SHF_NOTE_NV_CUINFO"
        /*0018*/ 	.short	0x0002
        /*001a*/ 	.short	0x0064
        /*001c*/ 	.short	0x0082
	.zero		2


//--------------------- .nv.info                  --------------------------
	.section	.nv.info,"",@"SHT_CUDA_INFO"
	.align	4


	//----- nvinfo : EIATTR_REGCOUNT
	.align		4
        /*0000*/ 	.byte	0x04, 0x2f
        /*0002*/ 	.short	(.L_1 - .L_0)
	.align		4
.L_0:
        /*0004*/ 	.word	index@(_Z17sum_matrix_2d_gpuPfS_S_ii)
        /*0008*/ 	.word	0x0000000c


	//----- nvinfo : EIATTR_FRAME_SIZE
	.align		4
.L_1:
        /*000c*/ 	.byte	0x04, 0x11
        /*000e*/ 	.short	(.L_3 - .L_2)
	.align		4
.L_2:
        /*0010*/ 	.word	index@(_Z17sum_matrix_2d_gpuPfS_S_ii)
        /*0014*/ 	.word	0x00000000


	//----- nvinfo : EIATTR_MIN_STACK_SIZE
	.align		4
.L_3:
        /*0018*/ 	.byte	0x04, 0x12
        /*001a*/ 	.short	(.L_5 - .L_4)
	.align		4
.L_4:
        /*001c*/ 	.word	index@(_Z17sum_matrix_2d_gpuPfS_S_ii)
        /*0020*/ 	.word	0x00000000
.L_5:


//--------------------- .nv.compat                --------------------------
	.section	.nv.compat,"",@"SHT_CUDA_COMPAT_INFO"
	.align	4
        /*0000*/ 	.byte	0x02, 0x09, 0x00, 0x00, 0x02, 0x02, 0x01, 0x00, 0x02, 0x05, 0x05, 0x00, 0x03, 0x07, 0x01, 0x01
        /*0010*/ 	.byte	0x02, 0x03, 0x00, 0x00, 0x02, 0x06, 0x01, 0x00, 0x04, 0x0b, 0x08, 0x00, 0x09, 0x00, 0x00, 0x00
        /*0020*/ 	.byte	0x00, 0x00, 0x00, 0x00


//--------------------- .nv.info._Z17sum_matrix_2d_gpuPfS_S_ii --------------------------
	.section	.nv.info._Z17sum_matrix_2d_gpuPfS_S_ii,"",@"SHT_CUDA_INFO"
	.sectionflags	@""
	.align	4


	//----- nvinfo : EIATTR_CUDA_API_VERSION
	.align		4
        /*0000*/ 	.byte	0x04, 0x37
        /*0002*/ 	.short	(.L_7 - .L_6)
.L_6:
        /*0004*/ 	.word	0x00000082


	//----- nvinfo : EIATTR_KPARAM_INFO
	.align		4
.L_7:
        /*0008*/ 	.byte	0x04, 0x17
        /*000a*/ 	.short	(.L_9 - .L_8)
.L_8:
        /*000c*/ 	.word	0x00000000
        /*0010*/ 	.short	0x0004
        /*0012*/ 	.short	0x001c
        /*0014*/ 	.byte	0x00, 0xf0, 0x11, 0x00


	//----- nvinfo : EIATTR_KPARAM_INFO
	.align		4
.L_9:
        /*0018*/ 	.byte	0x04, 0x17
        /*001a*/ 	.short	(.L_11 - .L_10)
.L_10:
        /*001c*/ 	.word	0x00000000
        /*0020*/ 	.short	0x0003
        /*0022*/ 	.short	0x0018
        /*0024*/ 	.byte	0x00, 0xf0, 0x11, 0x00


	//----- nvinfo : EIATTR_KPARAM_INFO
	.align		4
.L_11:
        /*0028*/ 	.byte	0x04, 0x17
        /*002a*/ 	.short	(.L_13 - .L_12)
.L_12:
        /*002c*/ 	.word	0x00000000
        /*0030*/ 	.short	0x0002
        /*0032*/ 	.short	0x0010
        /*0034*/ 	.byte	0x00, 0xf5, 0x21, 0x00


	//----- nvinfo : EIATTR_KPARAM_INFO
	.align		4
.L_13:
        /*0038*/ 	.byte	0x04, 0x17
        /*003a*/ 	.short	(.L_15 - .L_14)
.L_14:
        /*003c*/ 	.word	0x00000000
        /*0040*/ 	.short	0x0001
        /*0042*/ 	.short	0x0008
        /*0044*/ 	.byte	0x00, 0xf5, 0x21, 0x00


	//----- nvinfo : EIATTR_KPARAM_INFO
	.align		4
.L_15:
        /*0048*/ 	.byte	0x04, 0x17
        /*004a*/ 	.short	(.L_17 - .L_16)
.L_16:
        /*004c*/ 	.word	0x00000000
        /*0050*/ 	.short	0x0000
        /*0052*/ 	.short	0x0000
        /*0054*/ 	.byte	0x00, 0xf5, 0x21, 0x00


	//----- nvinfo : EIATTR_SPARSE_MMA_MASK
	.align		4
.L_17:
        /*0058*/ 	.byte	0x03, 0x50
        /*005a*/ 	.short	0x0000


	//----- nvinfo : EIATTR_MAXREG_COUNT
	.align		4
        /*005c*/ 	.byte	0x03, 0x1b
        /*005e*/ 	.short	0x00ff


	//----- nvinfo : EIATTR_MERCURY_ISA_VERSION
	.align		4
        /*0060*/ 	.byte	0x03, 0x5f
        /*0062*/ 	.short	0x0101


	//----- nvinfo : EIATTR_VRC_CTA_INIT_COUNT
	.align		4
        /*0064*/ 	.byte	0x02, 0x4a
	.zero		1
	.zero		1


	//----- nvinfo : EIATTR_EXIT_INSTR_OFFSETS
	.align		4
        /*0068*/ 	.byte	0x04, 0x1c
        /*006a*/ 	.short	(.L_19 - .L_18)


	//   ....[0]....
.L_18:
        /*006c*/ 	.word	0x000000d0


	//   ....[1]....
        /*0070*/ 	.word	0x00000190


	//----- nvinfo : EIATTR_CBANK_PARAM_SIZE
	.align		4
.L_19:
        /*0074*/ 	.byte	0x03, 0x19
        /*0076*/ 	.short	0x0020


	//----- nvinfo : EIATTR_PARAM_CBANK
	.align		4
        /*0078*/ 	.byte	0x04, 0x0a
        /*007a*/ 	.short	(.L_21 - .L_20)
	.align		4
.L_20:
        /*007c*/ 	.word	index@(.nv.constant0._Z17sum_matrix_2d_gpuPfS_S_ii)
        /*0080*/ 	.short	0x0380
        /*0082*/ 	.short	0x0020


	//----- nvinfo : EIATTR_SW_WAR
	.align		4
.L_21:
        /*0084*/ 	.byte	0x04, 0x36
        /*0086*/ 	.short	(.L_23 - .L_22)
.L_22:
        /*0088*/ 	.word	0x00000008
.L_23:


//--------------------- .nv.callgraph             --------------------------
	.section	.nv.callgraph,"",@"SHT_CUDA_CALLGRAPH"
	.align	4
	.sectionentsize	8
	.align		4
        /*0000*/ 	.word	0x00000000
	.align		4
        /*0004*/ 	.word	0xffffffff
	.align		4
        /*0008*/ 	.word	0x00000000
	.align		4
        /*000c*/ 	.word	0xfffffffe
	.align		4
        /*0010*/ 	.word	0x00000000
	.align		4
        /*0014*/ 	.word	0xfffffffd
	.align		4
        /*0018*/ 	.word	0x00000000
	.align		4
        /*001c*/ 	.word	0xfffffffc


//--------------------- .text._Z17sum_matrix_2d_gpuPfS_S_ii --------------------------
	.section	.text._Z17sum_matrix_2d_gpuPfS_S_ii,"ax",@progbits
	.align	128
        .global         _Z17sum_matrix_2d_gpuPfS_S_ii
        .type           _Z17sum_matrix_2d_gpuPfS_S_ii,@function
        .size           _Z17sum_matrix_2d_gpuPfS_S_ii,(.L_x_1 - _Z17sum_matrix_2d_gpuPfS_S_ii)
        .other          _Z17sum_matrix_2d_gpuPfS_S_ii,@"STO_CUDA_ENTRY STV_DEFAULT"
_Z17sum_matrix_2d_gpuPfS_S_ii:
.text._Z17sum_matrix_2d_gpuPfS_S_ii:
[----:B------:R-:W-:Y:S01]  /*0000*/  LDC R1, c[0x0][0x37c] ;  /* 0x0000df00ff017b82 */ /* 0x000fe20000000800 */
[----:B------:R-:W0:Y:S07]  /*0010*/  S2R R2, SR_TID.Y ;  /* 0x0000000000027919 */ /* 0x000e2e0000002200 */
[----:B------:R-:W1:Y:S01]  /*0020*/  LDC R0, c[0x0][0x360] ;  /* 0x0000d800ff007b82 */ /* 0x000e620000000800 */
[----:B------:R-:W2:Y:S01]  /*0030*/  LDCU.64 UR6, c[0x0][0x398] ;  /* 0x00007300ff0677ac */ /* 0x000ea20008000a00 */
[----:B------:R-:W1:Y:S06]  /*0040*/  S2R R5, SR_TID.X ;  /* 0x0000000000057919 */ /* 0x000e6c0000002100 */
[----:B------:R-:W0:Y:S08]  /*0050*/  S2UR UR5, SR_CTAID.Y ;  /* 0x00000000000579c3 */ /* 0x000e300000002600 */
[----:B------:R-:W0:Y:S08]  /*0060*/  LDC R3, c[0x0][0x364] ;  /* 0x0000d900ff037b82 */ /* 0x000e300000000800 */
[----:B------:R-:W1:Y:S01]  /*0070*/  S2UR UR4, SR_CTAID.X ;  /* 0x00000000000479c3 */ /* 0x000e620000002500 */
[----:B0-----:R-:W-:-:S05]  /*0080*/  IMAD R3, R3, UR5, R2 ;  /* 0x0000000503037c24 */ /* 0x001fca000f8e0202 */
[----:B--2---:R-:W-:Y:S01]  /*0090*/  ISETP.GE.AND P0, PT, R3, UR7, PT ;  /* 0x0000000703007c0c */ /* 0x004fe2000bf06270 */
[----:B-1----:R-:W-:-:S04]  /*00a0*/  IMAD R0, R0, UR4, R5 ;  /* 0x0000000400007c24 */ /* 0x002fc8000f8e0205 */
[----:B------:R-:W-:Y:S01]  /*00b0*/  IMAD R9, R3, UR7, R0 ;  /* 0x0000000703097c24 */ /* 0x000fe2000f8e0200 */
[----:B------:R-:W-:-:S13]  /*00c0*/  ISETP.GE.OR P0, PT, R0, UR6, P0 ;  /* 0x0000000600007c0c */ /* 0x000fda0008706670 */
[----:B------:R-:W-:Y:S05]  /*00d0*/  @P0 EXIT ;  /* 0x000000000000094d */ /* 0x000fea0003800000 */
[----:B------:R-:W0:Y:S01]  /*00e0*/  LDC.64 R2, c[0x0][0x380] ;  /* 0x0000e000ff027b82 */ /* 0x000e220000000a00 */
[----:B------:R-:W1:Y:S07]  /*00f0*/  LDCU.64 UR4, c[0x0][0x358] ;  /* 0x00006b00ff0477ac */ /* 0x000e6e0008000a00 */
[----:B------:R-:W2:Y:S08]  /*0100*/  LDC.64 R4, c[0x0][0x388] ;  /* 0x0000e200ff047b82 */ /* 0x000eb00000000a00 */
[----:B------:R-:W3:Y:S01]  /*0110*/  LDC.64 R6, c[0x0][0x390] ;  /* 0x0000e400ff067b82 */ /* 0x000ee20000000a00 */
[----:B0-----:R-:W-:-:S06]  /*0120*/  IMAD.WIDE.U32 R2, R9, 0x4, R2 ;  /* 0x0000000409027825 */ /* 0x001fcc00078e0002 */
[----:B-1----:R-:W4:Y:S01]  /*0130*/  LDG.E R2, desc[UR4][R2.64] ;  /* 0x0000000402027981 */ /* 0x002f22000c1e1900 */
[----:B--2---:R-:W-:-:S06]  /*0140*/  IMAD.WIDE.U32 R4, R9, 0x4, R4 ;  /* 0x0000000409047825 */ /* 0x004fcc00078e0004 */
[----:B------:R-:W4:Y:S01]  /*0150*/  LDG.E R5, desc[UR4][R4.64] ;  /* 0x0000000404057981 */ /* 0x000f22000c1e1900 */
[----:B---3--:R-:W-:-:S04]  /*0160*/  IMAD.WIDE.U32 R6, R9, 0x4, R6 ;  /* 0x0000000409067825 */ /* 0x008fc800078e0006 */
[----:B----4-:R-:W-:-:S05]  /*0170*/  FADD R9, R2, R5 ;  /* 0x0000000502097221 */ /* 0x010fca0000000000 */
[----:B------:R-:W-:Y:S01]  /*0180*/  STG.E desc[UR4][R6.64], R9 ;  /* 0x0000000906007986 */ /* 0x000fe2000c101904 */
[----:B------:R-:W-:Y:S05]  /*0190*/  EXIT ;  /* 0x000000000000794d */ /* 0x000fea0003800000 */
.L_x_0:
[----:B------:R-:W-:-:S00]  /*01a0*/  BRA `(.L_x_0) ;  /* 0xfffffffc00fc7947 */ /* 0x000fc0000383ffff */
[----:B------:R-:W-:-:S00]  /*01b0*/  NOP ;  /* 0x0000000000007918 */ /* 0x000fc00000000000 */
        /* <DEDUP_REMOVED lines=12> */
.L_x_1:


//--------------------- .nv.shared.reserved.0     --------------------------
	.section	.nv.shared.reserved.0,"aw",@nobits
	.weak		__nv_reservedSMEM_offset_0_alias
	.size		__nv_reservedSMEM_offset_0_alias, 0, 64
	.other		__nv_reservedSMEM_offset_0_alias,@"STO_CUDA_RESERVED_SHARED STV_DEFAULT"
__nv_reservedSMEM_offset_0_alias:
	.zero		0
	.zero		64


//--------------------- .nv.constant0._Z17sum_matrix_2d_gpuPfS_S_ii --------------------------
	.section	.nv.constant0._Z17sum_matrix_2d_gpuPfS_S_ii,"a",@progbits
	.sectionflags	@""
	.align	4
.nv.constant0._Z17sum_matrix_2d_gpuPfS_S_ii:
	.zero		928


//--------------------- SYMBOLS --------------------------

	.type		.nv.reservedSmem.offset0,@object
	.size		.nv.reservedSmem.offset0,0x4
